	.headerflags	@"EF_CUDA_TEXMODE_UNIFIED EF_CUDA_64BIT_ADDRESS EF_CUDA_ACCELERATORS EF_CUDA_SM90 EF_CUDA_VIRTUAL_SM(EF_CUDA_SM90)"
	.elftype	@"ET_EXEC"


//--------------------- .nv.info                  --------------------------
	.section	.nv.info,"",@"SHT_CUDA_INFO"
	.align	4


	//----- nvinfo : EIATTR_REGCOUNT
	.align		4
        /*0000*/ 	.byte	0x04, 0x2f
        /*0002*/ 	.short	(.L_1 - .L_0)
	.align		4
.L_0:
        /*0004*/ 	.word	index@(triton_poi_fused_cat_3)
        /*0008*/ 	.word	0x00000013


	//----- nvinfo : EIATTR_MIN_STACK_SIZE
	.align		4
.L_1:
        /*000c*/ 	.byte	0x04, 0x12
        /*000e*/ 	.short	(.L_3 - .L_2)
	.align		4
.L_2:
        /*0010*/ 	.word	index@(triton_poi_fused_cat_3)
        /*0014*/ 	.word	0x00000000


	//----- nvinfo : EIATTR_FRAME_SIZE
	.align		4
.L_3:
        /*0018*/ 	.byte	0x04, 0x11
        /*001a*/ 	.short	(.L_5 - .L_4)
	.align		4
.L_4:
        /*001c*/ 	.word	index@(triton_poi_fused_cat_3)
        /*0020*/ 	.word	0x00000000


	//----- nvinfo : EIATTR_MIN_STACK_SIZE
	.align		4
.L_5:
        /*0024*/ 	.byte	0x04, 0x12
        /*0026*/ 	.short	(.L_7 - .L_6)
	.align		4
.L_6:
        /*0028*/ 	.word	index@(triton_poi_fused_cat_3)
        /*002c*/ 	.word	0x00000000
.L_7:


//--------------------- .nv.info.triton_poi_fused_cat_3 --------------------------
	.section	.nv.info.triton_poi_fused_cat_3,"",@"SHT_CUDA_INFO"
	.sectionflags	@""
	.align	4


	//----- nvinfo : EIATTR_CUDA_API_VERSION
	.align		4
        /*0000*/ 	.byte	0x04, 0x37
        /*0002*/ 	.short	(.L_9 - .L_8)
.L_8:
        /*0004*/ 	.word	0x0000007c


	//----- nvinfo : EIATTR_KPARAM_INFO
	.align		4
.L_9:
        /*0008*/ 	.byte	0x04, 0x17
        /*000a*/ 	.short	(.L_11 - .L_10)
.L_10:
        /*000c*/ 	.word	0x00000000
        /*0010*/ 	.short	0x0003
        /*0012*/ 	.short	0x0018
        /*0014*/ 	.byte	0x00, 0xf0, 0x11, 0x00


	//----- nvinfo : EIATTR_KPARAM_INFO
	.align		4
.L_11:
        /*0018*/ 	.byte	0x04, 0x17
        /*001a*/ 	.short	(.L_13 - .L_12)
.L_12:
        /*001c*/ 	.word	0x00000000
        /*0020*/ 	.short	0x0002
        /*0022*/ 	.short	0x0010
        /*0024*/ 	.byte	0x00, 0xf4, 0x21, 0x00


	//----- nvinfo : EIATTR_KPARAM_INFO
	.align		4
.L_13:
        /*0028*/ 	.byte	0x04, 0x17
        /*002a*/ 	.short	(.L_15 - .L_14)
.L_14:
        /*002c*/ 	.word	0x00000000
        /*0030*/ 	.short	0x0001
        /*0032*/ 	.short	0x0008
        /*0034*/ 	.byte	0x00, 0xf4, 0x21, 0x00


	//----- nvinfo : EIATTR_KPARAM_INFO
	.align		4
.L_15:
        /*0038*/ 	.byte	0x04, 0x17
        /*003a*/ 	.short	(.L_17 - .L_16)
.L_16:
        /*003c*/ 	.word	0x00000000
        /*0040*/ 	.short	0x0000
        /*0042*/ 	.short	0x0000
        /*0044*/ 	.byte	0x00, 0xf4, 0x21, 0x00


	//----- nvinfo : EIATTR_SPARSE_MMA_MASK
	.align		4
.L_17:
        /*0048*/ 	.byte	0x03, 0x50
        /*004a*/ 	.short	0x0000


	//----- nvinfo : EIATTR_MAXREG_COUNT
	.align		4
        /*004c*/ 	.byte	0x03, 0x1b
        /*004e*/ 	.short	0x00ff


	//----- nvinfo : EIATTR_EXIT_INSTR_OFFSETS
	.align		4
        /*0050*/ 	.byte	0x04, 0x1c
        /*0052*/ 	.short	(.L_19 - .L_18)


	//   ....[0]....
.L_18:
        /*0054*/ 	.word	0x00000350


	//----- nvinfo : EIATTR_REQNTID
	.align		4
.L_19:
        /*0058*/ 	.byte	0x04, 0x10
        /*005a*/ 	.short	(.L_21 - .L_20)
.L_20:
        /*005c*/ 	.word	0x00000080
        /*0060*/ 	.word	0x00000001
        /*0064*/ 	.word	0x00000001


	//----- nvinfo : EIATTR_CBANK_PARAM_SIZE
	.align		4
.L_21:
        /*0068*/ 	.byte	0x03, 0x19
        /*006a*/ 	.short	0x001c


	//----- nvinfo : EIATTR_PARAM_CBANK
	.align		4
        /*006c*/ 	.byte	0x04, 0x0a
        /*006e*/ 	.short	(.L_23 - .L_22)
	.align		4
.L_22:
        /*0070*/ 	.word	index@(.nv.constant0.triton_poi_fused_cat_3)
        /*0074*/ 	.short	0x0210
        /*0076*/ 	.short	0x001c


	//----- nvinfo : EIATTR_SW_WAR
	.align		4
.L_23:
        /*0078*/ 	.byte	0x04, 0x36
        /*007a*/ 	.short	(.L_25 - .L_24)
.L_24:
        /*007c*/ 	.word	0x00000008
.L_25:


//--------------------- .nv.callgraph             --------------------------
	.section	.nv.callgraph,"",@"SHT_CUDA_CALLGRAPH"
	.align	4
	.sectionentsize	8
	.align		4
        /*0000*/ 	.word	0x00000000
	.align		4
        /*0004*/ 	.word	0xffffffff
	.align		4
        /*0008*/ 	.word	0x00000000
	.align		4
        /*000c*/ 	.word	0xfffffffe
	.align		4
        /*0010*/ 	.word	0x00000000
	.align		4
        /*0014*/ 	.word	0xfffffffd
	.align		4
        /*0018*/ 	.word	0x00000000
	.align		4
        /*001c*/ 	.word	0xfffffffc


//--------------------- .text.triton_poi_fused_cat_3 --------------------------
	.section	.text.triton_poi_fused_cat_3,"ax",@progbits
	.align	128
        .global         triton_poi_fused_cat_3
        .type           triton_poi_fused_cat_3,@function
        .size           triton_poi_fused_cat_3,(.L_x_1 - triton_poi_fused_cat_3)
        .other          triton_poi_fused_cat_3,@"STO_CUDA_ENTRY STV_DEFAULT"
triton_poi_fused_cat_3:
.text.triton_poi_fused_cat_3:
[----:B------:R-:W-:Y:S01]  /*0000*/  LDC R1, c[0x0][0x28] ;  /* 0x00000a00ff017b82 */ /* 0x000fe20000000800 */
[----:B------:R-:W1:Y:S07]  /*0010*/  S2R R0, SR_TID.X ;  /* 0x0000000000007919 */ /* 0x000e6e0000002100 */
[----:B------:R-:W2:Y:S01]  /*0020*/  LDC.64 R4, c[0x0][0x210] ;  /* 0x00008400ff047b82 */ /* 0x000ea20000000a00 */
[----:B------:R-:W-:Y:S01]  /*0030*/  CS2R R14, SRZ ;  /* 0x00000000000e7805 */ /* 0x000fe2000001ff00 */
[----:B------:R-:W-:Y:S01]  /*0040*/  ULDC.64 UR4, c[0x0][0x208] ;  /* 0x0000820000047ab9 */ /* 0x000fe20000000a00 */
[----:B------:R-:W3:Y:S01]  /*0050*/  S2R R3, SR_CTAID.X ;  /* 0x0000000000037919 */ /* 0x000ee20000002500 */
[----:B-1----:R-:W-:-:S02]  /*0060*/  LOP3.LUT R0, R0, 0x7f, RZ, 0xc0, !PT ;  /* 0x0000007f00007812 */ /* 0x002fc400078ec0ff */
[----:B---3--:R-:W-:-:S03]  /*0070*/  SHF.R.S32.HI R2, RZ, 0x18, R3 ;  /* 0x00000018ff027819 */ /* 0x008fc60000011403 */
[----:B------:R-:W-:Y:S01]  /*0080*/  IMAD R0, R3, 0x80, R0 ;  /* 0x0000008003007824 */ /* 0x000fe200078e0200 */
[----:B------:R-:W-:-:S04]  /*0090*/  SGXT R3, R2, 0x1 ;  /* 0x000000010203781a */ /* 0x000fc80000000200 */
[----:B------:R-:W-:Y:S02]  /*00a0*/  SHF.R.S32.HI R9, RZ, 0x1f, R0 ;  /* 0x0000001fff097819 */ /* 0x000fe40000011400 */
[-C--:B------:R-:W-:Y:S02]  /*00b0*/  LEA.HI R6, R3, R0.reuse, RZ, 0x4 ;  /* 0x0000000003067211 */ /* 0x080fe400078f20ff */
[----:B------:R-:W1:Y:S01]  /*00c0*/  LDC.64 R2, c[0x0][0x218] ;  /* 0x00008600ff027b82 */ /* 0x000e620000000a00 */
[----:B------:R-:W-:Y:S02]  /*00d0*/  LEA.HI R9, R9, R0, RZ, 0xb ;  /* 0x0000000009097211 */ /* 0x000fe400078f58ff */
[--C-:B------:R-:W-:Y:S02]  /*00e0*/  SHF.R.S32.HI R7, RZ, 0x4, R6.reuse ;  /* 0x00000004ff077819 */ /* 0x100fe40000011406 */
[----:B------:R-:W-:Y:S02]  /*00f0*/  SHF.R.S32.HI R8, RZ, 0x1f, R6 ;  /* 0x0000001fff087819 */ /* 0x000fe40000011406 */
[----:B------:R-:W-:-:S02]  /*0100*/  LOP3.LUT R11, R6, 0xfffffff0, RZ, 0xc0, !PT ;  /* 0xfffffff0060b7812 */ /* 0x000fc400078ec0ff */
[----:B------:R-:W-:-:S04]  /*0110*/  LEA.HI R8, R8, R7, RZ, 0x7 ;  /* 0x0000000708087211 */ /* 0x000fc800078f38ff */
[----:B------:R-:W-:Y:S01]  /*0120*/  LOP3.LUT R6, R8, 0xffffff80, RZ, 0xc0, !PT ;  /* 0xffffff8008067812 */ /* 0x000fe200078ec0ff */
[C---:B------:R-:W-:Y:S01]  /*0130*/  IMAD.IADD R8, R0.reuse, 0x1, -R11 ;  /* 0x0000000100087824 */ /* 0x040fe200078e0a0b */
[----:B------:R-:W-:Y:S02]  /*0140*/  LOP3.LUT R11, R9, 0xfffff800, RZ, 0xc0, !PT ;  /* 0xfffff800090b7812 */ /* 0x000fe400078ec0ff */
[----:B------:R-:W-:Y:S01]  /*0150*/  SHF.R.S32.HI R9, RZ, 0xb, R9 ;  /* 0x0000000bff097819 */ /* 0x000fe20000011409 */
[----:B------:R-:W-:Y:S02]  /*0160*/  IMAD.IADD R13, R7, 0x1, -R6 ;  /* 0x00000001070d7824 */ /* 0x000fe400078e0a06 */
[----:B------:R-:W-:Y:S02]  /*0170*/  IMAD.IADD R6, R0, 0x1, -R11 ;  /* 0x0000000100067824 */ /* 0x000fe400078e0a0b */
[----:B------:R-:W-:Y:S01]  /*0180*/  IMAD R8, R9, 0x400, R8 ;  /* 0x0000040009087824 */ /* 0x000fe200078e0208 */
[C---:B------:R-:W-:Y:S01]  /*0190*/  ISETP.GT.AND P1, PT, R13.reuse, 0x3f, PT ;  /* 0x0000003f0d00780c */ /* 0x040fe20003f24270 */
[C---:B------:R-:W-:Y:S01]  /*01a0*/  VIADD R11, R13.reuse, 0xffffffc0 ;  /* 0xffffffc00d0b7836 */ /* 0x040fe20000000000 */
[----:B------:R-:W-:Y:S01]  /*01b0*/  ISETP.GE.AND P0, PT, R13, 0x40, PT ;  /* 0x000000400d00780c */ /* 0x000fe20003f06270 */
[----:B------:R-:W-:-:S02]  /*01c0*/  IMAD R7, R9, 0x400, R6 ;  /* 0x0000040009077824 */ /* 0x000fc400078e0206 */
[----:B------:R-:W-:Y:S02]  /*01d0*/  IMAD R9, R11, 0x10, R8 ;  /* 0x000000100b097824 */ /* 0x000fe400078e0208 */
[----:B--2---:R-:W-:-:S04]  /*01e0*/  IMAD.WIDE R6, R7, 0x4, R4 ;  /* 0x0000000407067825 */ /* 0x004fc800078e0204 */
[----:B------:R-:W-:-:S04]  /*01f0*/  IMAD.WIDE R8, R9, 0x4, R4 ;  /* 0x0000000409087825 */ /* 0x000fc800078e0204 */
[--C-:B-1----:R-:W-:Y:S01]  /*0200*/  IMAD.WIDE R4, R13, 0x4, R2.reuse ;  /* 0x000000040d047825 */ /* 0x102fe200078e0202 */
[----:B------:R-:W-:Y:S01]  /*0210*/  CS2R R12, SRZ ;  /* 0x00000000000c7805 */ /* 0x000fe2000001ff00 */
[----:B------:R-:W2:Y:S02]  /*0220*/  @P1 LDG.E R14, desc[UR4][R8.64] ;  /* 0x00000004080e1981 */ /* 0x000ea4000c1e1900 */
[----:B------:R-:W-:Y:S02]  /*0230*/  IMAD.WIDE R2, R11, 0x4, R2 ;  /* 0x000000040b027825 */ /* 0x000fe400078e0202 */
[----:B------:R-:W1:Y:S01]  /*0240*/  LDC.64 R10, c[0x0][0x220] ;  /* 0x00008800ff0a7b82 */ /* 0x000e620000000a00 */
[----:B------:R-:W3:Y:S04]  /*0250*/  @!P0 LDG.E R12, desc[UR4][R6.64] ;  /* 0x00000004060c8981 */ /* 0x000ee8000c1e1900 */
[----:B------:R1:W4:Y:S04]  /*0260*/  @P1 LDG.E.EL R15, desc[UR4][R2.64] ;  /* 0x00000004020f1981 */ /* 0x000328000c2e1900 */
[----:B------:R-:W5:Y:S01]  /*0270*/  @!P0 LDG.E.EL R13, desc[UR4][R4.64] ;  /* 0x00000004040d8981 */ /* 0x000f62000c2e1900 */
[----:B-1----:R-:W-:Y:S01]  /*0280*/  IMAD.WIDE R2, R0, 0x4, R10 ;  /* 0x0000000400027825 */ /* 0x002fe200078e020a */
[----:B--2---:R-:W-:-:S02]  /*0290*/  SEL R16, R14, RZ, P1 ;  /* 0x000000ff0e107207 */ /* 0x004fc40000800000 */
[----:B----4-:R-:W-:Y:S02]  /*02a0*/  SEL R15, R15, RZ, P1 ;  /* 0x000000ff0f0f7207 */ /* 0x010fe40000800000 */
[----:B---3--:R-:W-:Y:S02]  /*02b0*/  SEL R14, R12, RZ, !P0 ;  /* 0x000000ff0c0e7207 */ /* 0x008fe40004000000 */
[----:B-----5:R-:W-:Y:S01]  /*02c0*/  SEL R13, R13, RZ, !P0 ;  /* 0x000000ff0d0d7207 */ /* 0x020fe20004000000 */
[----:B------:R-:W-:-:S03]  /*02d0*/  FADD R15, R16, R15 ;  /* 0x0000000f100f7221 */ /* 0x000fc60000000000 */
[C---:B------:R-:W-:Y:S01]  /*02e0*/  FSETP.GEU.AND P1, PT, R14.reuse, -R13, PT ;  /* 0x8000000d0e00720b */ /* 0x040fe20003f2e000 */
[----:B------:R-:W-:Y:S01]  /*02f0*/  FADD R12, R14, R13 ;  /* 0x0000000d0e0c7221 */ /* 0x000fe20000000000 */
[----:B------:R-:W-:Y:S01]  /*0300*/  FSETP.GEU.AND P2, PT, -R15, RZ, PT ;  /* 0x000000ff0f00720b */ /* 0x000fe20003f4e100 */
[----:B------:R-:W-:-:S03]  /*0310*/  FADD R15, RZ, -R15 ;  /* 0x8000000fff0f7221 */ /* 0x000fc60000000000 */
[----:B------:R-:W-:Y:S02]  /*0320*/  FSEL R5, R12, RZ, P1 ;  /* 0x000000ff0c057208 */ /* 0x000fe40000800000 */
[----:B------:R-:W-:-:S05]  /*0330*/  @P0 FSEL R5, R15, RZ, P2 ;  /* 0x000000ff0f050208 */ /* 0x000fca0001000000 */
[----:B------:R-:W-:Y:S01]  /*0340*/  STG.E desc[UR4][R2.64], R5 ;  /* 0x0000000502007986 */ /* 0x000fe2000c101904 */
[----:B------:R-:W-:Y:S05]  /*0350*/  EXIT ;  /* 0x000000000000794d */ /* 0x000fea0003800000 */
.L_x_0:
[----:B------:R-:W-:-:S00]  /*0360*/  BRA `(.L_x_0) ;  /* 0xfffffffc00fc7947 */ /* 0x000fc0000383ffff */
[----:B------:R-:W-:-:S00]  /*0370*/  NOP ;  /* 0x0000000000007918 */ /* 0x000fc00000000000 */
        /* <DEDUP_REMOVED lines=8> */
.L_x_1:


//--------------------- .nv.constant0.triton_poi_fused_cat_3 --------------------------
	.section	.nv.constant0.triton_poi_fused_cat_3,"a",@progbits
	.sectionflags	@""
	.align	4
.nv.constant0.triton_poi_fused_cat_3:
	.zero		556
